	.headerflags	@"EF_CUDA_TEXMODE_UNIFIED EF_CUDA_64BIT_ADDRESS EF_CUDA_ACCELERATORS EF_CUDA_SM90 EF_CUDA_VIRTUAL_SM(EF_CUDA_SM90)"
	.elftype	@"ET_EXEC"


//--------------------- .nv.info                  --------------------------
	.section	.nv.info,"",@"SHT_CUDA_INFO"
	.align	4


	//----- nvinfo : EIATTR_REGCOUNT
	.align		4
        /*0000*/ 	.byte	0x04, 0x2f
        /*0002*/ 	.short	(.L_1 - .L_0)
	.align		4
.L_0:
        /*0004*/ 	.word	index@(triton_poi_fused_add_div_mul_17)
        /*0008*/ 	.word	0x0000001e


	//----- nvinfo : EIATTR_MIN_STACK_SIZE
	.align		4
.L_1:
        /*000c*/ 	.byte	0x04, 0x12
        /*000e*/ 	.short	(.L_3 - .L_2)
	.align		4
.L_2:
        /*0010*/ 	.word	index@(triton_poi_fused_add_div_mul_17)
        /*0014*/ 	.word	0x00000000


	//----- nvinfo : EIATTR_FRAME_SIZE
	.align		4
.L_3:
        /*0018*/ 	.byte	0x04, 0x11
        /*001a*/ 	.short	(.L_5 - .L_4)
	.align		4
.L_4:
        /*001c*/ 	.word	index@(triton_poi_fused_add_div_mul_17)
        /*0020*/ 	.word	0x00000000


	//----- nvinfo : EIATTR_MIN_STACK_SIZE
	.align		4
.L_5:
        /*0024*/ 	.byte	0x04, 0x12
        /*0026*/ 	.short	(.L_7 - .L_6)
	.align		4
.L_6:
        /*0028*/ 	.word	index@(triton_poi_fused_add_div_mul_17)
        /*002c*/ 	.word	0x00000000
.L_7:


//--------------------- .nv.info.triton_poi_fused_add_div_mul_17 --------------------------
	.section	.nv.info.triton_poi_fused_add_div_mul_17,"",@"SHT_CUDA_INFO"
	.sectionflags	@""
	.align	4


	//----- nvinfo : EIATTR_CUDA_API_VERSION
	.align		4
        /*0000*/ 	.byte	0x04, 0x37
        /*0002*/ 	.short	(.L_9 - .L_8)
.L_8:
        /*0004*/ 	.word	0x0000007c


	//----- nvinfo : EIATTR_KPARAM_INFO
	.align		4
.L_9:
        /*0008*/ 	.byte	0x04, 0x17
        /*000a*/ 	.short	(.L_11 - .L_10)
.L_10:
        /*000c*/ 	.word	0x00000000
        /*0010*/ 	.short	0x0005
        /*0012*/ 	.short	0x0028
        /*0014*/ 	.byte	0x00, 0xf0, 0x11, 0x00


	//----- nvinfo : EIATTR_KPARAM_INFO
	.align		4
.L_11:
        /*0018*/ 	.byte	0x04, 0x17
        /*001a*/ 	.short	(.L_13 - .L_12)
.L_12:
        /*001c*/ 	.word	0x00000000
        /*0020*/ 	.short	0x0004
        /*0022*/ 	.short	0x0020
        /*0024*/ 	.byte	0x00, 0xf4, 0x21, 0x00


	//----- nvinfo : EIATTR_KPARAM_INFO
	.align		4
.L_13:
        /*0028*/ 	.byte	0x04, 0x17
        /*002a*/ 	.short	(.L_15 - .L_14)
.L_14:
        /*002c*/ 	.word	0x00000000
        /*0030*/ 	.short	0x0003
        /*0032*/ 	.short	0x0018
        /*0034*/ 	.byte	0x00, 0xf4, 0x21, 0x00


	//----- nvinfo : EIATTR_KPARAM_INFO
	.align		4
.L_15:
        /*0038*/ 	.byte	0x04, 0x17
        /*003a*/ 	.short	(.L_17 - .L_16)
.L_16:
        /*003c*/ 	.word	0x00000000
        /*0040*/ 	.short	0x0002
        /*0042*/ 	.short	0x0010
        /*0044*/ 	.byte	0x00, 0xf4, 0x21, 0x00


	//----- nvinfo : EIATTR_KPARAM_INFO
	.align		4
.L_17:
        /*0048*/ 	.byte	0x04, 0x17
        /*004a*/ 	.short	(.L_19 - .L_18)
.L_18:
        /*004c*/ 	.word	0x00000000
        /*0050*/ 	.short	0x0001
        /*0052*/ 	.short	0x0008
        /*0054*/ 	.byte	0x00, 0xf4, 0x21, 0x00


	//----- nvinfo : EIATTR_KPARAM_INFO
	.align		4
.L_19:
        /*0058*/ 	.byte	0x04, 0x17
        /*005a*/ 	.short	(.L_21 - .L_20)
.L_20:
        /*005c*/ 	.word	0x00000000
        /*0060*/ 	.short	0x0000
        /*0062*/ 	.short	0x0000
        /*0064*/ 	.byte	0x00, 0xf4, 0x21, 0x00


	//----- nvinfo : EIATTR_SPARSE_MMA_MASK
	.align		4
.L_21:
        /*0068*/ 	.byte	0x03, 0x50
        /*006a*/ 	.short	0x0000


	//----- nvinfo : EIATTR_MAXREG_COUNT
	.align		4
        /*006c*/ 	.byte	0x03, 0x1b
        /*006e*/ 	.short	0x00ff


	//----- nvinfo : EIATTR_EXIT_INSTR_OFFSETS
	.align		4
        /*0070*/ 	.byte	0x04, 0x1c
        /*0072*/ 	.short	(.L_23 - .L_22)


	//   ....[0]....
.L_22:
        /*0074*/ 	.word	0x00000830


	//----- nvinfo : EIATTR_REQNTID
	.align		4
.L_23:
        /*0078*/ 	.byte	0x04, 0x10
        /*007a*/ 	.short	(.L_25 - .L_24)
.L_24:
        /*007c*/ 	.word	0x00000080
        /*0080*/ 	.word	0x00000001
        /*0084*/ 	.word	0x00000001


	//----- nvinfo : EIATTR_CBANK_PARAM_SIZE
	.align		4
.L_25:
        /*0088*/ 	.byte	0x03, 0x19
        /*008a*/ 	.short	0x002c


	//----- nvinfo : EIATTR_PARAM_CBANK
	.align		4
        /*008c*/ 	.byte	0x04, 0x0a
        /*008e*/ 	.short	(.L_27 - .L_26)
	.align		4
.L_26:
        /*0090*/ 	.word	index@(.nv.constant0.triton_poi_fused_add_div_mul_17)
        /*0094*/ 	.short	0x0210
        /*0096*/ 	.short	0x002c


	//----- nvinfo : EIATTR_SW_WAR
	.align		4
.L_27:
        /*0098*/ 	.byte	0x04, 0x36
        /*009a*/ 	.short	(.L_29 - .L_28)
.L_28:
        /*009c*/ 	.word	0x00000008
.L_29:


//--------------------- .nv.callgraph             --------------------------
	.section	.nv.callgraph,"",@"SHT_CUDA_CALLGRAPH"
	.align	4
	.sectionentsize	8
	.align		4
        /*0000*/ 	.word	0x00000000
	.align		4
        /*0004*/ 	.word	0xffffffff
	.align		4
        /*0008*/ 	.word	0x00000000
	.align		4
        /*000c*/ 	.word	0xfffffffe
	.align		4
        /*0010*/ 	.word	0x00000000
	.align		4
        /*0014*/ 	.word	0xfffffffd
	.align		4
        /*0018*/ 	.word	0x00000000
	.align		4
        /*001c*/ 	.word	0xfffffffc


//--------------------- .text.triton_poi_fused_add_div_mul_17 --------------------------
	.section	.text.triton_poi_fused_add_div_mul_17,"ax",@progbits
	.align	128
        .global         triton_poi_fused_add_div_mul_17
        .type           triton_poi_fused_add_div_mul_17,@function
        .size           triton_poi_fused_add_div_mul_17,(.L_x_1 - triton_poi_fused_add_div_mul_17)
        .other          triton_poi_fused_add_div_mul_17,@"STO_CUDA_ENTRY STV_DEFAULT"
triton_poi_fused_add_div_mul_17:
.text.triton_poi_fused_add_div_mul_17:
[----:B------:R-:W-:Y:S01]  /*0000*/  LDC R1, c[0x0][0x28] ;  /* 0x00000a00ff017b82 */ /* 0x000fe20000000800 */
[----:B------:R-:W1:Y:S07]  /*0010*/  S2R R0, SR_TID.X ;  /* 0x0000000000007919 */ /* 0x000e6e0000002100 */
[----:B------:R-:W2:Y:S01]  /*0020*/  LDC.64 R4, c[0x0][0x218] ;  /* 0x00008600ff047b82 */ /* 0x000ea20000000a00 */
[----:B------:R-:W-:Y:S01]  /*0030*/  ULDC.64 UR4, c[0x0][0x208] ;  /* 0x0000820000047ab9 */ /* 0x000fe20000000a00 */
[----:B------:R-:W3:Y:S06]  /*0040*/  S2R R7, SR_CTAID.X ;  /* 0x0000000000077919 */ /* 0x000eec0000002500 */
[----:B------:R-:W4:Y:S01]  /*0050*/  LDC.64 R22, c[0x0][0x220] ;  /* 0x00008800ff167b82 */ /* 0x000f220000000a00 */
[----:B-1----:R-:W-:-:S04]  /*0060*/  SHF.L.U32 R0, R0, 0x2, RZ ;  /* 0x0000000200007819 */ /* 0x002fc800000006ff */
[----:B------:R-:W-:Y:S02]  /*0070*/  LOP3.LUT R0, R0, 0x1fc, RZ, 0xc0, !PT ;  /* 0x000001fc00007812 */ /* 0x000fe400078ec0ff */
[----:B---3--:R-:W-:Y:S02]  /*0080*/  SHF.R.S32.HI R2, RZ, 0x15, R7 ;  /* 0x00000015ff027819 */ /* 0x008fe40000011407 */
[----:B------:R-:W-:Y:S02]  /*0090*/  LEA R3, R7, R0, 0xa ;  /* 0x0000000007037211 */ /* 0x000fe400078e50ff */
[----:B------:R-:W-:Y:S02]  /*00a0*/  SGXT R2, R2, 0x1 ;  /* 0x000000010202781a */ /* 0x000fe40000000200 */
[----:B------:R-:W-:Y:S02]  /*00b0*/  SHF.R.S32.HI R0, RZ, 0x1f, R3 ;  /* 0x0000001fff007819 */ /* 0x000fe40000011403 */
[----:B------:R-:W-:-:S02]  /*00c0*/  LEA.HI R7, R2, R3, RZ, 0x10 ;  /* 0x0000000302077211 */ /* 0x000fc400078f80ff */
[----:B------:R-:W-:Y:S02]  /*00d0*/  LEA.HI R0, R0, R3, RZ, 0x8 ;  /* 0x0000000300007211 */ /* 0x000fe400078f40ff */
[----:B------:R-:W-:Y:S02]  /*00e0*/  SHF.R.S32.HI R7, RZ, 0x10, R7 ;  /* 0x00000010ff077819 */ /* 0x000fe40000011407 */
[----:B------:R-:W-:Y:S02]  /*00f0*/  LOP3.LUT R6, R0, 0xffffff00, RZ, 0xc0, !PT ;  /* 0xffffff0000067812 */ /* 0x000fe400078ec0ff */
[----:B------:R-:W-:Y:S02]  /*0100*/  IADD3 R21, R3, 0x200, RZ ;  /* 0x0000020003157810 */ /* 0x000fe40007ffe0ff */
[----:B------:R-:W-:-:S04]  /*0110*/  IADD3 R8, R3, -R6, RZ ;  /* 0x8000000603087210 */ /* 0x000fc80007ffe0ff */
[----:B------:R-:W-:-:S05]  /*0120*/  LEA R7, R7, R8, 0x8 ;  /* 0x0000000807077211 */ /* 0x000fca00078e40ff */
[----:B--2---:R-:W-:Y:S02]  /*0130*/  IMAD.WIDE R12, R7, 0x4, R4 ;  /* 0x00000004070c7825 */ /* 0x004fe400078e0204 */
[----:B------:R-:W1:Y:S01]  /*0140*/  LDC.64 R6, c[0x0][0x210] ;  /* 0x00008400ff067b82 */ /* 0x000e620000000a00 */
[----:B------:R-:W-:-:S03]  /*0150*/  LEA.HI R9, R2, R21, RZ, 0x10 ;  /* 0x0000001502097211 */ /* 0x000fc600078f80ff */
[----:B------:R-:W2:Y:S01]  /*0160*/  LDG.E.EL.128 R12, desc[UR4][R12.64] ;  /* 0x000000040c0c7981 */ /* 0x000ea2000c2e1d00 */
[----:B------:R-:W-:-:S04]  /*0170*/  SHF.R.S32.HI R9, RZ, 0x10, R9 ;  /* 0x00000010ff097819 */ /* 0x000fc80000011409 */
[----:B------:R-:W-:-:S05]  /*0180*/  LEA R9, R9, R8, 0x8 ;  /* 0x0000000809097211 */ /* 0x000fca00078e40ff */
[----:B------:R-:W-:-:S06]  /*0190*/  IMAD.WIDE R16, R9, 0x4, R4 ;  /* 0x0000000409107825 */ /* 0x000fcc00078e0204 */
[----:B------:R-:W3:Y:S01]  /*01a0*/  LDG.E.EL.128 R16, desc[UR4][R16.64] ;  /* 0x0000000410107981 */ /* 0x000ee2000c2e1d00 */
[----:B-1----:R-:W-:-:S05]  /*01b0*/  IMAD.WIDE R24, R3, 0x4, R6 ;  /* 0x0000000403187825 */ /* 0x002fca00078e0206 */
[----:B------:R-:W5:Y:S04]  /*01c0*/  LDG.E.128 R8, desc[UR4][R24.64] ;  /* 0x0000000418087981 */ /* 0x000f68000c1e1d00 */
[----:B------:R3:W5:Y:S01]  /*01d0*/  LDG.E.128 R4, desc[UR4][R24.64+0x800] ;  /* 0x0008000418047981 */ /* 0x000762000c1e1d00 */
[----:B------:R-:W-:Y:S02]  /*01e0*/  SHF.R.S32.HI R0, RZ, 0x8, R0 ;  /* 0x00000008ff007819 */ /* 0x000fe40000011400 */
[----:B------:R-:W-:Y:S02]  /*01f0*/  LEA.HI R2, R2, R21, RZ, 0x8 ;  /* 0x0000001502027211 */ /* 0x000fe400078f40ff */
[----:B------:R-:W-:Y:S02]  /*0200*/  LEA.HI R20, R0, R0, RZ, 0x8 ;  /* 0x0000000000147211 */ /* 0x000fe400078f40ff */
[----:B------:R-:W-:-:S02]  /*0210*/  SHF.R.S32.HI R2, RZ, 0x8, R2 ;  /* 0x00000008ff027819 */ /* 0x000fc40000011402 */
[----:B------:R-:W-:Y:S02]  /*0220*/  LOP3.LUT R21, R20, 0xffffff00, RZ, 0xc0, !PT ;  /* 0xffffff0014157812 */ /* 0x000fe400078ec0ff */
[----:B------:R-:W-:Y:S02]  /*0230*/  LEA.HI R20, R2, R2, RZ, 0x8 ;  /* 0x0000000202147211 */ /* 0x000fe400078f40ff */
[----:B------:R-:W-:Y:S02]  /*0240*/  IADD3 R21, R0, -R21, RZ ;  /* 0x8000001500157210 */ /* 0x000fe40007ffe0ff */
[----:B------:R-:W-:-:S03]  /*0250*/  LOP3.LUT R27, R20, 0xffffff00, RZ, 0xc0, !PT ;  /* 0xffffff00141b7812 */ /* 0x000fc600078ec0ff */
[----:B----4-:R-:W-:Y:S01]  /*0260*/  IMAD.WIDE R20, R21, 0x4, R22 ;  /* 0x0000000415147825 */ /* 0x010fe200078e0216 */
[----:B------:R-:W-:-:S04]  /*0270*/  IADD3 R27, R2, -R27, RZ ;  /* 0x8000001b021b7210 */ /* 0x000fc80007ffe0ff */
[----:B------:R1:W4:Y:S01]  /*0280*/  LDG.E.EL R2, desc[UR4][R20.64] ;  /* 0x0000000414027981 */ /* 0x000322000c2e1900 */
[----:B------:R-:W-:-:S05]  /*0290*/  IMAD.WIDE R22, R27, 0x4, R22 ;  /* 0x000000041b167825 */ /* 0x000fca00078e0216 */
[----:B------:R1:W4:Y:S01]  /*02a0*/  LDG.E.EL R0, desc[UR4][R22.64] ;  /* 0x0000000416007981 */ /* 0x000322000c2e1900 */
[----:B--2---:R-:W-:-:S05]  /*02b0*/  FADD R15, R15, 1.00000001335143196e-10 ;  /* 0x2edbe6ff0f0f7421 */ /* 0x004fca0000000000 */
[C---:B------:R-:W-:Y:S01]  /*02c0*/  FSETP.GT.AND P2, PT, |R15|.reuse, 8.50705917302346158658e+37, PT ;  /* 0x7e8000000f00780b */ /* 0x040fe20003f44200 */
[----:B------:R-:W-:Y:S01]  /*02d0*/  FADD R12, R12, 1.00000001335143196e-10 ;  /* 0x2edbe6ff0c0c7421 */ /* 0x000fe20000000000 */
[----:B------:R-:W-:Y:S01]  /*02e0*/  FSETP.GEU.AND P3, PT, |R15|, 1.175494350822287508e-38, PT ;  /* 0x008000000f00780b */ /* 0x000fe20003f6e200 */
[----:B------:R-:W-:Y:S01]  /*02f0*/  FADD R14, R14, 1.00000001335143196e-10 ;  /* 0x2edbe6ff0e0e7421 */ /* 0x000fe20000000000 */
[----:B------:R-:W-:Y:S02]  /*0300*/  FADD R13, R13, 1.00000001335143196e-10 ;  /* 0x2edbe6ff0d0d7421 */ /* 0x000fe40000000000 */
[----:B------:R-:W-:Y:S02]  /*0310*/  FSETP.GT.AND P4, PT, |R12|, 8.50705917302346158658e+37, PT ;  /* 0x7e8000000c00780b */ /* 0x000fe40003f84200 */
[----:B------:R-:W-:Y:S02]  /*0320*/  FSETP.GT.AND P1, PT, |R14|, 8.50705917302346158658e+37, PT ;  /* 0x7e8000000e00780b */ /* 0x000fe40003f24200 */
[----:B------:R-:W-:Y:S01]  /*0330*/  FSETP.GT.AND P6, PT, |R13|, 8.50705917302346158658e+37, PT ;  /* 0x7e8000000d00780b */ /* 0x000fe20003fc4200 */
[----:B---3--:R-:W-:Y:S01]  /*0340*/  FADD R25, R19, 1.00000001335143196e-10 ;  /* 0x2edbe6ff13197421 */ /* 0x008fe20000000000 */
[----:B------:R-:W-:Y:S01]  /*0350*/  FSETP.GEU.AND P5, PT, |R12|, 1.175494350822287508e-38, PT ;  /* 0x008000000c00780b */ /* 0x000fe20003fae200 */
[----:B------:R-:W-:Y:S01]  /*0360*/  @P2 FMUL R15, R15, 0.25 ;  /* 0x3e8000000f0f2820 */ /* 0x000fe20000400000 */
[----:B------:R-:W-:Y:S01]  /*0370*/  FSETP.GEU.AND P0, PT, |R13|, 1.175494350822287508e-38, PT ;  /* 0x008000000d00780b */ /* 0x000fe20003f0e200 */
[----:B-----5:R-:W-:Y:S01]  /*0380*/  @P2 FMUL R11, R11, 0.25 ;  /* 0x3e8000000b0b2820 */ /* 0x020fe20000400000 */
[----:B------:R-:W-:Y:S01]  /*0390*/  FSETP.GEU.AND P2, PT, |R14|, 1.175494350822287508e-38, PT ;  /* 0x008000000e00780b */ /* 0x000fe20003f4e200 */
[----:B------:R-:W-:-:S02]  /*03a0*/  @!P3 FMUL R15, R15, 16777216 ;  /* 0x4b8000000f0fb820 */ /* 0x000fc40000400000 */
[----:B------:R-:W-:Y:S01]  /*03b0*/  @!P3 FMUL R11, R11, 16777216 ;  /* 0x4b8000000b0bb820 */ /* 0x000fe20000400000 */
[----:B------:R-:W-:Y:S01]  /*03c0*/  FSETP.GT.AND P3, PT, |R25|, 8.50705917302346158658e+37, PT ;  /* 0x7e8000001900780b */ /* 0x000fe20003f64200 */
[----:B------:R-:W-:Y:S01]  /*03d0*/  FADD R24, R16, 1.00000001335143196e-10 ;  /* 0x2edbe6ff10187421 */ /* 0x000fe20000000000 */
[----:B------:R-:W-:Y:S01]  /*03e0*/  @P4 FMUL R12, R12, 0.25 ;  /* 0x3e8000000c0c4820 */ /* 0x000fe20000400000 */
[----:B------:R-:W-:Y:S01]  /*03f0*/  FADD R16, R17, 1.00000001335143196e-10 ;  /* 0x2edbe6ff11107421 */ /* 0x000fe20000000000 */
[----:B------:R-:W-:Y:S01]  /*0400*/  FADD R19, R18, 1.00000001335143196e-10 ;  /* 0x2edbe6ff12137421 */ /* 0x000fe20000000000 */
[----:B------:R-:W-:Y:S01]  /*0410*/  @P4 FMUL R8, R8, 0.25 ;  /* 0x3e80000008084820 */ /* 0x000fe20000400000 */
[----:B------:R-:W-:Y:S01]  /*0420*/  @P1 FMUL R14, R14, 0.25 ;  /* 0x3e8000000e0e1820 */ /* 0x000fe20000400000 */
[----:B------:R-:W-:Y:S01]  /*0430*/  @P1 FMUL R10, R10, 0.25 ;  /* 0x3e8000000a0a1820 */ /* 0x000fe20000400000 */
[----:B------:R-:W-:Y:S01]  /*0440*/  @P6 FMUL R13, R13, 0.25 ;  /* 0x3e8000000d0d6820 */ /* 0x000fe20000400000 */
[----:B------:R-:W-:Y:S01]  /*0450*/  @P6 FMUL R9, R9, 0.25 ;  /* 0x3e80000009096820 */ /* 0x000fe20000400000 */
[----:B------:R-:W-:Y:S01]  /*0460*/  @!P5 FMUL R12, R12, 16777216 ;  /* 0x4b8000000c0cd820 */ /* 0x000fe20000400000 */
[----:B------:R-:W-:Y:S01]  /*0470*/  @!P5 FMUL R8, R8, 16777216 ;  /* 0x4b8000000808d820 */ /* 0x000fe20000400000 */
[----:B------:R-:W-:Y:S01]  /*0480*/  @!P2 FMUL R14, R14, 16777216 ;  /* 0x4b8000000e0ea820 */ /* 0x000fe20000400000 */
[----:B------:R-:W-:Y:S01]  /*0490*/  @!P2 FMUL R10, R10, 16777216 ;  /* 0x4b8000000a0aa820 */ /* 0x000fe20000400000 */
[----:B------:R-:W-:Y:S01]  /*04a0*/  FSETP.GT.AND P5, PT, |R19|, 8.50705917302346158658e+37, PT ;  /* 0x7e8000001300780b */ /* 0x000fe20003fa4200 */
[----:B------:R-:W-:Y:S01]  /*04b0*/  @!P0 FMUL R13, R13, 16777216 ;  /* 0x4b8000000d0d8820 */ /* 0x000fe20000400000 */
[----:B------:R-:W-:Y:S01]  /*04c0*/  FSETP.GT.AND P2, PT, |R16|, 8.50705917302346158658e+37, PT ;  /* 0x7e8000001000780b */ /* 0x000fe20003f44200 */
[----:B------:R-:W-:Y:S01]  /*04d0*/  @!P0 FMUL R9, R9, 16777216 ;  /* 0x4b80000009098820 */ /* 0x000fe20000400000 */
[C---:B------:R-:W-:Y:S01]  /*04e0*/  FSETP.GEU.AND P4, PT, |R25|.reuse, 1.175494350822287508e-38, PT ;  /* 0x008000001900780b */ /* 0x040fe20003f8e200 */
[----:B------:R-:W-:Y:S01]  /*04f0*/  @P3 FMUL R25, R25, 0.25 ;  /* 0x3e80000019193820 */ /* 0x000fe20000400000 */
[----:B------:R-:W-:Y:S01]  /*0500*/  FSETP.GT.AND P0, PT, |R24|, 8.50705917302346158658e+37, PT ;  /* 0x7e8000001800780b */ /* 0x000fe20003f04200 */
[----:B------:R-:W-:Y:S01]  /*0510*/  @P3 FMUL R7, R7, 0.25 ;  /* 0x3e80000007073820 */ /* 0x000fe20000400000 */
[----:B------:R-:W-:-:S02]  /*0520*/  FSETP.GEU.AND P6, PT, |R19|, 1.175494350822287508e-38, PT ;  /* 0x008000001300780b */ /* 0x000fc40003fce200 */
[----:B------:R-:W-:Y:S02]  /*0530*/  FSETP.GEU.AND P3, PT, |R16|, 1.175494350822287508e-38, PT ;  /* 0x008000001000780b */ /* 0x000fe40003f6e200 */
[----:B------:R-:W-:Y:S01]  /*0540*/  FSETP.GEU.AND P1, PT, |R24|, 1.175494350822287508e-38, PT ;  /* 0x008000001800780b */ /* 0x000fe20003f2e200 */
[----:B------:R-:W-:Y:S02]  /*0550*/  @P5 FMUL R19, R19, 0.25 ;  /* 0x3e80000013135820 */ /* 0x000fe40000400000 */
[----:B------:R-:W-:Y:S01]  /*0560*/  @P2 FMUL R16, R16, 0.25 ;  /* 0x3e80000010102820 */ /* 0x000fe20000400000 */
[----:B-1----:R-:W1:Y:S03]  /*0570*/  MUFU.RCP R20, R15 ;  /* 0x0000000f00147308 */ /* 0x002e660000001000 */
[----:B------:R-:W-:Y:S02]  /*0580*/  @P0 FMUL R24, R24, 0.25 ;  /* 0x3e80000018180820 */ /* 0x000fe40000400000 */
[----:B------:R-:W-:-:S02]  /*0590*/  @!P6 FMUL R19, R19, 16777216 ;  /* 0x4b8000001313e820 */ /* 0x000fc40000400000 */
[----:B------:R-:W-:Y:S01]  /*05a0*/  @!P3 FMUL R16, R16, 16777216 ;  /* 0x4b8000001010b820 */ /* 0x000fe20000400000 */
[----:B------:R-:W2:Y:S01]  /*05b0*/  MUFU.RCP R21, R12 ;  /* 0x0000000c00157308 */ /* 0x000ea20000001000 */
[----:B------:R-:W-:Y:S01]  /*05c0*/  @!P4 FMUL R25, R25, 16777216 ;  /* 0x4b8000001919c820 */ /* 0x000fe20000400000 */
[----:B------:R-:W-:-:S06]  /*05d0*/  @!P1 FMUL R24, R24, 16777216 ;  /* 0x4b80000018189820 */ /* 0x000fcc0000400000 */
[----:B0-----:R0:W3:Y:S08]  /*05e0*/  MUFU.RCP R22, R13 ;  /* 0x0000000d00167308 */ /* 0x0010f00000001000 */
[----:B------:R5:W1:Y:S01]  /*05f0*/  MUFU.RCP R23, R14 ;  /* 0x0000000e00177308 */ /* 0x000a620000001000 */
[----:B0-----:R-:W0:Y:S08]  /*0600*/  LDC.64 R12, c[0x0][0x230] ;  /* 0x00008c00ff0c7b82 */ /* 0x001e300000000a00 */
[----:B-----5:R-:W5:Y:S01]  /*0610*/  LDC.64 R14, c[0x0][0x228] ;  /* 0x00008a00ff0e7b82 */ /* 0x020f620000000a00 */
[----:B------:R-:W1:Y:S01]  /*0620*/  MUFU.RCP R18, R25 ;  /* 0x0000001900127308 */ /* 0x000e620000001000 */
[----:B------:R-:W-:-:S07]  /*0630*/  @P5 FMUL R6, R6, 0.25 ;  /* 0x3e80000006065820 */ /* 0x000fce0000400000 */
[----:B------:R-:W1:Y:S01]  /*0640*/  MUFU.RCP R19, R19 ;  /* 0x0000001300137308 */ /* 0x000e620000001000 */
[----:B------:R-:W-:-:S07]  /*0650*/  @P0 FMUL R4, R4, 0.25 ;  /* 0x3e80000004040820 */ /* 0x000fce0000400000 */
[----:B------:R-:W3:Y:S01]  /*0660*/  MUFU.RCP R17, R24 ;  /* 0x0000001800117308 */ /* 0x000ee20000001000 */
[----:B------:R-:W-:-:S07]  /*0670*/  @P2 FMUL R5, R5, 0.25 ;  /* 0x3e80000005052820 */ /* 0x000fce0000400000 */
[----:B------:R-:W0:Y:S01]  /*0680*/  MUFU.RCP R16, R16 ;  /* 0x0000001000107308 */ /* 0x000e220000001000 */
[----:B------:R-:W-:Y:S01]  /*0690*/  @!P4 FMUL R7, R7, 16777216 ;  /* 0x4b8000000707c820 */ /* 0x000fe20000400000 */
[----:B------:R-:W-:Y:S01]  /*06a0*/  @!P6 FMUL R6, R6, 16777216 ;  /* 0x4b8000000606e820 */ /* 0x000fe20000400000 */
[----:B------:R-:W-:Y:S01]  /*06b0*/  @!P1 FMUL R4, R4, 16777216 ;  /* 0x4b80000004049820 */ /* 0x000fe20000400000 */
[----:B------:R-:W-:Y:S01]  /*06c0*/  @!P3 FMUL R5, R5, 16777216 ;  /* 0x4b8000000505b820 */ /* 0x000fe20000400000 */
[----:B-1----:R-:W-:Y:S01]  /*06d0*/  FMUL R11, R20, R11 ;  /* 0x0000000b140b7220 */ /* 0x002fe20000400000 */
[----:B--2---:R-:W-:Y:S01]  /*06e0*/  FMUL R8, R21, R8 ;  /* 0x0000000815087220 */ /* 0x004fe20000400000 */
[----:B---3--:R-:W-:Y:S01]  /*06f0*/  FMUL R9, R22, R9 ;  /* 0x0000000916097220 */ /* 0x008fe20000400000 */
[----:B------:R-:W-:Y:S01]  /*0700*/  FMUL R10, R23, R10 ;  /* 0x0000000a170a7220 */ /* 0x000fe20000400000 */
[----:B------:R-:W-:Y:S01]  /*0710*/  FMUL R7, R18, R7 ;  /* 0x0000000712077220 */ /* 0x000fe20000400000 */
[----:B------:R-:W-:Y:S01]  /*0720*/  FMUL R6, R19, R6 ;  /* 0x0000000613067220 */ /* 0x000fe20000400000 */
[----:B------:R-:W-:Y:S01]  /*0730*/  FMUL R4, R17, R4 ;  /* 0x0000000411047220 */ /* 0x000fe20000400000 */
[----:B-----5:R-:W-:-:S04]  /*0740*/  IMAD.WIDE R20, R3, 0x4, R14 ;  /* 0x0000000403147825 */ /* 0x020fc800078e020e */
[----:B0-----:R-:W-:Y:S01]  /*0750*/  FMUL R5, R16, R5 ;  /* 0x0000000510057220 */ /* 0x001fe20000400000 */
[----:B------:R-:W-:-:S04]  /*0760*/  IMAD.WIDE R22, R3, 0x4, R12 ;  /* 0x0000000403167825 */ /* 0x000fc800078e020c */
[C---:B----4-:R-:W-:Y:S01]  /*0770*/  FMUL R12, R2.reuse, R8 ;  /* 0x00000008020c7220 */ /* 0x050fe20000400000 */
[C---:B------:R-:W-:Y:S01]  /*0780*/  FMUL R13, R2.reuse, R9 ;  /* 0x00000009020d7220 */ /* 0x040fe20000400000 */
[C---:B------:R-:W-:Y:S01]  /*0790*/  FMUL R14, R2.reuse, R10 ;  /* 0x0000000a020e7220 */ /* 0x040fe20000400000 */
[----:B------:R-:W-:Y:S01]  /*07a0*/  FMUL R15, R2, R11 ;  /* 0x0000000b020f7220 */ /* 0x000fe20000400000 */
[C---:B------:R-:W-:Y:S01]  /*07b0*/  FMUL R16, R0.reuse, R4 ;  /* 0x0000000400107220 */ /* 0x040fe20000400000 */
[C---:B------:R-:W-:Y:S01]  /*07c0*/  FMUL R17, R0.reuse, R5 ;  /* 0x0000000500117220 */ /* 0x040fe20000400000 */
[C---:B------:R-:W-:Y:S01]  /*07d0*/  FMUL R18, R0.reuse, R6 ;  /* 0x0000000600127220 */ /* 0x040fe20000400000 */
[----:B------:R-:W-:Y:S01]  /*07e0*/  FMUL R19, R0, R7 ;  /* 0x0000000700137220 */ /* 0x000fe20000400000 */
[----:B------:R-:W-:Y:S04]  /*07f0*/  STG.E.128 desc[UR4][R20.64], R8 ;  /* 0x0000000814007986 */ /* 0x000fe8000c101d04 */
[----:B------:R-:W-:Y:S04]  /*0800*/  STG.E.128 desc[UR4][R20.64+0x800], R4 ;  /* 0x0008000414007986 */ /* 0x000fe8000c101d04 */
[----:B------:R-:W-:Y:S04]  /*0810*/  STG.E.128 desc[UR4][R22.64], R12 ;  /* 0x0000000c16007986 */ /* 0x000fe8000c101d04 */
[----:B------:R-:W-:Y:S01]  /*0820*/  STG.E.128 desc[UR4][R22.64+0x800], R16 ;  /* 0x0008001016007986 */ /* 0x000fe2000c101d04 */
[----:B------:R-:W-:Y:S05]  /*0830*/  EXIT ;  /* 0x000000000000794d */ /* 0x000fea0003800000 */
.L_x_0:
[----:B------:R-:W-:-:S00]  /*0840*/  BRA `(.L_x_0) ;  /* 0xfffffffc00fc7947 */ /* 0x000fc0000383ffff */
[----:B------:R-:W-:-:S00]  /*0850*/  NOP ;  /* 0x0000000000007918 */ /* 0x000fc00000000000 */
        /* <DEDUP_REMOVED lines=10> */
.L_x_1:


//--------------------- .nv.constant0.triton_poi_fused_add_div_mul_17 --------------------------
	.section	.nv.constant0.triton_poi_fused_add_div_mul_17,"a",@progbits
	.sectionflags	@""
	.align	4
.nv.constant0.triton_poi_fused_add_div_mul_17:
	.zero		572
